//
// Generated by NVIDIA NVVM Compiler
//
// Compiler Build ID: CL-36424714
// Cuda compilation tools, release 13.0, V13.0.88
// Based on NVVM 20.0.0
//

.version 9.0
.target sm_100
.address_size 64

	// .globl	_Z14bufferBackpropIXadL_Z9primeReLUfEEEvmPKfS1_Pf

.visible .entry _Z14bufferBackpropIXadL_Z9primeReLUfEEEvmPKfS1_Pf(
	.param .u64 _Z14bufferBackpropIXadL_Z9primeReLUfEEEvmPKfS1_Pf_param_0,
	.param .u64 .ptr .align 1 _Z14bufferBackpropIXadL_Z9primeReLUfEEEvmPKfS1_Pf_param_1,
	.param .u64 .ptr .align 1 _Z14bufferBackpropIXadL_Z9primeReLUfEEEvmPKfS1_Pf_param_2,
	.param .u64 .ptr .align 1 _Z14bufferBackpropIXadL_Z9primeReLUfEEEvmPKfS1_Pf_param_3
)
{
	.reg .pred 	%p<3>;
	.reg .b32 	%r<5>;
	.reg .b32 	%f<5>;
	.reg .b64 	%rd<13>;

	ld.param.u64 	%rd5, [_Z14bufferBackpropIXadL_Z9primeReLUfEEEvmPKfS1_Pf_param_0];
	ld.param.u64 	%rd2, [_Z14bufferBackpropIXadL_Z9primeReLUfEEEvmPKfS1_Pf_param_1];
	ld.param.u64 	%rd3, [_Z14bufferBackpropIXadL_Z9primeReLUfEEEvmPKfS1_Pf_param_2];
	ld.param.u64 	%rd4, [_Z14bufferBackpropIXadL_Z9primeReLUfEEEvmPKfS1_Pf_param_3];
	mov.u32 	%r1, %ctaid.x;
	mov.u32 	%r2, %ntid.x;
	mov.u32 	%r3, %tid.x;
	mad.lo.s32 	%r4, %r1, %r2, %r3;
	cvt.u64.u32 	%rd1, %r4;
	setp.le.u64 	%p1, %rd5, %rd1;
	@%p1 bra 	$L__BB0_2;
	cvta.to.global.u64 	%rd6, %rd2;
	cvta.to.global.u64 	%rd7, %rd3;
	cvta.to.global.u64 	%rd8, %rd4;
	shl.b64 	%rd9, %rd1, 2;
	add.s64 	%rd10, %rd6, %rd9;
	ld.global.f32 	%f1, [%rd10];
	add.s64 	%rd11, %rd7, %rd9;
	ld.global.f32 	%f2, [%rd11];
	setp.gt.f32 	%p2, %f1, 0f00000000;
	selp.f32 	%f3, 0f3F800000, 0f00000000, %p2;
	mul.f32 	%f4, %f2, %f3;
	add.s64 	%rd12, %rd8, %rd9;
	st.global.f32 	[%rd12], %f4;
$L__BB0_2:
	ret;

}
	// .globl	_Z14bufferBackpropIXadL_Z10primeCReLUfEEEvmPKfS1_Pf
.visible .entry _Z14bufferBackpropIXadL_Z10primeCReLUfEEEvmPKfS1_Pf(
	.param .u64 _Z14bufferBackpropIXadL_Z10primeCReLUfEEEvmPKfS1_Pf_param_0,
	.param .u64 .ptr .align 1 _Z14bufferBackpropIXadL_Z10primeCReLUfEEEvmPKfS1_Pf_param_1,
	.param .u64 .ptr .align 1 _Z14bufferBackpropIXadL_Z10primeCReLUfEEEvmPKfS1_Pf_param_2,
	.param .u64 .ptr .align 1 _Z14bufferBackpropIXadL_Z10primeCReLUfEEEvmPKfS1_Pf_param_3
)
{
	.reg .pred 	%p<4>;
	.reg .b32 	%r<5>;
	.reg .b32 	%f<6>;
	.reg .b64 	%rd<13>;

	ld.param.u64 	%rd5, [_Z14bufferBackpropIXadL_Z10primeCReLUfEEEvmPKfS1_Pf_param_0];
	ld.param.u64 	%rd2, [_Z14bufferBackpropIXadL_Z10primeCReLUfEEEvmPKfS1_Pf_param_1];
	ld.param.u64 	%rd3, [_Z14bufferBackpropIXadL_Z10primeCReLUfEEEvmPKfS1_Pf_param_2];
	ld.param.u64 	%rd4, [_Z14bufferBackpropIXadL_Z10primeCReLUfEEEvmPKfS1_Pf_param_3];
	mov.u32 	%r1, %ctaid.x;
	mov.u32 	%r2, %ntid.x;
	mov.u32 	%r3, %tid.x;
	mad.lo.s32 	%r4, %r1, %r2, %r3;
	cvt.u64.u32 	%rd1, %r4;
	setp.le.u64 	%p1, %rd5, %rd1;
	@%p1 bra 	$L__BB1_2;
	cvta.to.global.u64 	%rd6, %rd2;
	cvta.to.global.u64 	%rd7, %rd3;
	cvta.to.global.u64 	%rd8, %rd4;
	shl.b64 	%rd9, %rd1, 2;
	add.s64 	%rd10, %rd6, %rd9;
	ld.global.f32 	%f1, [%rd10];
	add.s64 	%rd11, %rd7, %rd9;
	ld.global.f32 	%f2, [%rd11];
	setp.gt.f32 	%p2, %f1, 0f00000000;
	setp.lt.f32 	%p3, %f1, 0f3F800000;
	selp.f32 	%f3, 0f3F800000, 0f00000000, %p3;
	selp.f32 	%f4, %f3, 0f00000000, %p2;
	mul.f32 	%f5, %f2, %f4;
	add.s64 	%rd12, %rd8, %rd9;
	st.global.f32 	[%rd12], %f5;
$L__BB1_2:
	ret;

}
	// .globl	_Z14bufferBackpropIXadL_Z11primeSCReLUfEEEvmPKfS1_Pf
.visible .entry _Z14bufferBackpropIXadL_Z11primeSCReLUfEEEvmPKfS1_Pf(
	.param .u64 _Z14bufferBackpropIXadL_Z11primeSCReLUfEEEvmPKfS1_Pf_param_0,
	.param .u64 .ptr .align 1 _Z14bufferBackpropIXadL_Z11primeSCReLUfEEEvmPKfS1_Pf_param_1,
	.param .u64 .ptr .align 1 _Z14bufferBackpropIXadL_Z11primeSCReLUfEEEvmPKfS1_Pf_param_2,
	.param .u64 .ptr .align 1 _Z14bufferBackpropIXadL_Z11primeSCReLUfEEEvmPKfS1_Pf_param_3
)
{
	.reg .pred 	%p<4>;
	.reg .b32 	%r<5>;
	.reg .b32 	%f<7>;
	.reg .b64 	%rd<13>;

	ld.param.u64 	%rd5, [_Z14bufferBackpropIXadL_Z11primeSCReLUfEEEvmPKfS1_Pf_param_0];
	ld.param.u64 	%rd2, [_Z14bufferBackpropIXadL_Z11primeSCReLUfEEEvmPKfS1_Pf_param_1];
	ld.param.u64 	%rd3, [_Z14bufferBackpropIXadL_Z11primeSCReLUfEEEvmPKfS1_Pf_param_2];
	ld.param.u64 	%rd4, [_Z14bufferBackpropIXadL_Z11primeSCReLUfEEEvmPKfS1_Pf_param_3];
	mov.u32 	%r1, %ctaid.x;
	mov.u32 	%r2, %ntid.x;
	mov.u32 	%r3, %tid.x;
	mad.lo.s32 	%r4, %r1, %r2, %r3;
	cvt.u64.u32 	%rd1, %r4;
	setp.le.u64 	%p1, %rd5, %rd1;
	@%p1 bra 	$L__BB2_2;
	cvta.to.global.u64 	%rd6, %rd2;
	cvta.to.global.u64 	%rd7, %rd3;
	cvta.to.global.u64 	%rd8, %rd4;
	shl.b64 	%rd9, %rd1, 2;
	add.s64 	%rd10, %rd6, %rd9;
	ld.global.f32 	%f1, [%rd10];
	add.s64 	%rd11, %rd7, %rd9;
	ld.global.f32 	%f2, [%rd11];
	setp.gt.f32 	%p2, %f1, 0f00000000;
	setp.lt.f32 	%p3, %f1, 0f3F800000;
	add.f32 	%f3, %f1, %f1;
	selp.f32 	%f4, %f3, 0f00000000, %p3;
	selp.f32 	%f5, %f4, 0f00000000, %p2;
	mul.f32 	%f6, %f2, %f5;
	add.s64 	%rd12, %rd8, %rd9;
	st.global.f32 	[%rd12], %f6;
$L__BB2_2:
	ret;

}
	// .globl	_Z14bufferBackpropIXadL_Z12primeSqrReLUfEEEvmPKfS1_Pf
.visible .entry _Z14bufferBackpropIXadL_Z12primeSqrReLUfEEEvmPKfS1_Pf(
	.param .u64 _Z14bufferBackpropIXadL_Z12primeSqrReLUfEEEvmPKfS1_Pf_param_0,
	.param .u64 .ptr .align 1 _Z14bufferBackpropIXadL_Z12primeSqrReLUfEEEvmPKfS1_Pf_param_1,
	.param .u64 .ptr .align 1 _Z14bufferBackpropIXadL_Z12primeSqrReLUfEEEvmPKfS1_Pf_param_2,
	.param .u64 .ptr .align 1 _Z14bufferBackpropIXadL_Z12primeSqrReLUfEEEvmPKfS1_Pf_param_3
)
{
	.reg .pred 	%p<3>;
	.reg .b32 	%r<5>;
	.reg .b32 	%f<6>;
	.reg .b64 	%rd<13>;

	ld.param.u64 	%rd5, [_Z14bufferBackpropIXadL_Z12primeSqrReLUfEEEvmPKfS1_Pf_param_0];
	ld.param.u64 	%rd2, [_Z14bufferBackpropIXadL_Z12primeSqrReLUfEEEvmPKfS1_Pf_param_1];
	ld.param.u64 	%rd3, [_Z14bufferBackpropIXadL_Z12primeSqrReLUfEEEvmPKfS1_Pf_param_2];
	ld.param.u64 	%rd4, [_Z14bufferBackpropIXadL_Z12primeSqrReLUfEEEvmPKfS1_Pf_param_3];
	mov.u32 	%r1, %ctaid.x;
	mov.u32 	%r2, %ntid.x;
	mov.u32 	%r3, %tid.x;
	mad.lo.s32 	%r4, %r1, %r2, %r3;
	cvt.u64.u32 	%rd1, %r4;
	setp.le.u64 	%p1, %rd5, %rd1;
	@%p1 bra 	$L__BB3_2;
	cvta.to.global.u64 	%rd6, %rd2;
	cvta.to.global.u64 	%rd7, %rd3;
	cvta.to.global.u64 	%rd8, %rd4;
	shl.b64 	%rd9, %rd1, 2;
	add.s64 	%rd10, %rd6, %rd9;
	ld.global.f32 	%f1, [%rd10];
	add.s64 	%rd11, %rd7, %rd9;
	ld.global.f32 	%f2, [%rd11];
	setp.gt.f32 	%p2, %f1, 0f00000000;
	add.f32 	%f3, %f1, %f1;
	selp.f32 	%f4, %f3, 0f00000000, %p2;
	mul.f32 	%f5, %f2, %f4;
	add.s64 	%rd12, %rd8, %rd9;
	st.global.f32 	[%rd12], %f5;
$L__BB3_2:
	ret;

}
	// .globl	_Z15bufferOperationIXadL_Z4ReLUfEEEvmPKfPf
.visible .entry _Z15bufferOperationIXadL_Z4ReLUfEEEvmPKfPf(
	.param .u64 _Z15bufferOperationIXadL_Z4ReLUfEEEvmPKfPf_param_0,
	.param .u64 .ptr .align 1 _Z15bufferOperationIXadL_Z4ReLUfEEEvmPKfPf_param_1,
	.param .u64 .ptr .align 1 _Z15bufferOperationIXadL_Z4ReLUfEEEvmPKfPf_param_2
)
{
	.reg .pred 	%p<2>;
	.reg .b32 	%r<5>;
	.reg .b32 	%f<3>;
	.reg .b64 	%rd<10>;

	ld.param.u64 	%rd4, [_Z15bufferOperationIXadL_Z4ReLUfEEEvmPKfPf_param_0];
	ld.param.u64 	%rd2, [_Z15bufferOperationIXadL_Z4ReLUfEEEvmPKfPf_param_1];
	ld.param.u64 	%rd3, [_Z15bufferOperationIXadL_Z4ReLUfEEEvmPKfPf_param_2];
	mov.u32 	%r1, %ctaid.x;
	mov.u32 	%r2, %ntid.x;
	mov.u32 	%r3, %tid.x;
	mad.lo.s32 	%r4, %r1, %r2, %r3;
	cvt.u64.u32 	%rd1, %r4;
	setp.le.u64 	%p1, %rd4, %rd1;
	@%p1 bra 	$L__BB4_2;
	cvta.to.global.u64 	%rd5, %rd2;
	cvta.to.global.u64 	%rd6, %rd3;
	shl.b64 	%rd7, %rd1, 2;
	add.s64 	%rd8, %rd5, %rd7;
	ld.global.f32 	%f1, [%rd8];
	max.f32 	%f2, %f1, 0f00000000;
	add.s64 	%rd9, %rd6, %rd7;
	st.global.f32 	[%rd9], %f2;
$L__BB4_2:
	ret;

}
	// .globl	_Z15bufferOperationIXadL_Z5CReLUfEEEvmPKfPf
.visible .entry _Z15bufferOperationIXadL_Z5CReLUfEEEvmPKfPf(
	.param .u64 _Z15bufferOperationIXadL_Z5CReLUfEEEvmPKfPf_param_0,
	.param .u64 .ptr .align 1 _Z15bufferOperationIXadL_Z5CReLUfEEEvmPKfPf_param_1,
	.param .u64 .ptr .align 1 _Z15bufferOperationIXadL_Z5CReLUfEEEvmPKfPf_param_2
)
{
	.reg .pred 	%p<4>;
	.reg .b32 	%r<5>;
	.reg .b32 	%f<4>;
	.reg .b64 	%rd<10>;

	ld.param.u64 	%rd4, [_Z15bufferOperationIXadL_Z5CReLUfEEEvmPKfPf_param_0];
	ld.param.u64 	%rd2, [_Z15bufferOperationIXadL_Z5CReLUfEEEvmPKfPf_param_1];
	ld.param.u64 	%rd3, [_Z15bufferOperationIXadL_Z5CReLUfEEEvmPKfPf_param_2];
	mov.u32 	%r1, %ctaid.x;
	mov.u32 	%r2, %ntid.x;
	mov.u32 	%r3, %tid.x;
	mad.lo.s32 	%r4, %r1, %r2, %r3;
	cvt.u64.u32 	%rd1, %r4;
	setp.le.u64 	%p1, %rd4, %rd1;
	@%p1 bra 	$L__BB5_2;
	cvta.to.global.u64 	%rd5, %rd2;
	cvta.to.global.u64 	%rd6, %rd3;
	shl.b64 	%rd7, %rd1, 2;
	add.s64 	%rd8, %rd5, %rd7;
	ld.global.f32 	%f1, [%rd8];
	setp.lt.f32 	%p2, %f1, 0f00000000;
	setp.gt.f32 	%p3, %f1, 0f3F800000;
	selp.f32 	%f2, 0f3F800000, %f1, %p3;
	selp.f32 	%f3, 0f00000000, %f2, %p2;
	add.s64 	%rd9, %rd6, %rd7;
	st.global.f32 	[%rd9], %f3;
$L__BB5_2:
	ret;

}
	// .globl	_Z15bufferOperationIXadL_Z6SCReLUfEEEvmPKfPf
.visible .entry _Z15bufferOperationIXadL_Z6SCReLUfEEEvmPKfPf(
	.param .u64 _Z15bufferOperationIXadL_Z6SCReLUfEEEvmPKfPf_param_0,
	.param .u64 .ptr .align 1 _Z15bufferOperationIXadL_Z6SCReLUfEEEvmPKfPf_param_1,
	.param .u64 .ptr .align 1 _Z15bufferOperationIXadL_Z6SCReLUfEEEvmPKfPf_param_2
)
{
	.reg .pred 	%p<4>;
	.reg .b32 	%r<5>;
	.reg .b32 	%f<5>;
	.reg .b64 	%rd<10>;

	ld.param.u64 	%rd4, [_Z15bufferOperationIXadL_Z6SCReLUfEEEvmPKfPf_param_0];
	ld.param.u64 	%rd2, [_Z15bufferOperationIXadL_Z6SCReLUfEEEvmPKfPf_param_1];
	ld.param.u64 	%rd3, [_Z15bufferOperationIXadL_Z6SCReLUfEEEvmPKfPf_param_2];
	mov.u32 	%r1, %ctaid.x;
	mov.u32 	%r2, %ntid.x;
	mov.u32 	%r3, %tid.x;
	mad.lo.s32 	%r4, %r1, %r2, %r3;
	cvt.u64.u32 	%rd1, %r4;
	setp.le.u64 	%p1, %rd4, %rd1;
	@%p1 bra 	$L__BB6_2;
	cvta.to.global.u64 	%rd5, %rd2;
	cvta.to.global.u64 	%rd6, %rd3;
	shl.b64 	%rd7, %rd1, 2;
	add.s64 	%rd8, %rd5, %rd7;
	ld.global.f32 	%f1, [%rd8];
	setp.lt.f32 	%p2, %f1, 0f00000000;
	setp.gt.f32 	%p3, %f1, 0f3F800000;
	mul.f32 	%f2, %f1, %f1;
	selp.f32 	%f3, 0f3F800000, %f2, %p3;
	selp.f32 	%f4, 0f00000000, %f3, %p2;
	add.s64 	%rd9, %rd6, %rd7;
	st.global.f32 	[%rd9], %f4;
$L__BB6_2:
	ret;

}
	// .globl	_Z15bufferOperationIXadL_Z7SqrReLUfEEEvmPKfPf
.visible .entry _Z15bufferOperationIXadL_Z7SqrReLUfEEEvmPKfPf(
	.param .u64 _Z15bufferOperationIXadL_Z7SqrReLUfEEEvmPKfPf_param_0,
	.param .u64 .ptr .align 1 _Z15bufferOperationIXadL_Z7SqrReLUfEEEvmPKfPf_param_1,
	.param .u64 .ptr .align 1 _Z15bufferOperationIXadL_Z7SqrReLUfEEEvmPKfPf_param_2
)
{
	.reg .pred 	%p<3>;
	.reg .b32 	%r<5>;
	.reg .b32 	%f<4>;
	.reg .b64 	%rd<10>;

	ld.param.u64 	%rd4, [_Z15bufferOperationIXadL_Z7SqrReLUfEEEvmPKfPf_param_0];
	ld.param.u64 	%rd2, [_Z15bufferOperationIXadL_Z7SqrReLUfEEEvmPKfPf_param_1];
	ld.param.u64 	%rd3, [_Z15bufferOperationIXadL_Z7SqrReLUfEEEvmPKfPf_param_2];
	mov.u32 	%r1, %ctaid.x;
	mov.u32 	%r2, %ntid.x;
	mov.u32 	%r3, %tid.x;
	mad.lo.s32 	%r4, %r1, %r2, %r3;
	cvt.u64.u32 	%rd1, %r4;
	setp.le.u64 	%p1, %rd4, %rd1;
	@%p1 bra 	$L__BB7_2;
	cvta.to.global.u64 	%rd5, %rd2;
	cvta.to.global.u64 	%rd6, %rd3;
	shl.b64 	%rd7, %rd1, 2;
	add.s64 	%rd8, %rd5, %rd7;
	ld.global.f32 	%f1, [%rd8];
	setp.lt.f32 	%p2, %f1, 0f00000000;
	mul.f32 	%f2, %f1, %f1;
	selp.f32 	%f3, 0f00000000, %f2, %p2;
	add.s64 	%rd9, %rd6, %rd7;
	st.global.f32 	[%rd9], %f3;
$L__BB7_2:
	ret;

}


// ===== COMPILED SASS (sm_100) =====

	.target	sm_100

	.elftype	@"ET_EXEC"


//--------------------- .note.nv.tkinfo           --------------------------
	.section	.note.nv.tkinfo,"",@"SHT_NOTE"
	.sectionflags	@"SHF_NOTE_NV_TKINFO"
	.tkinfo
        /*0018*/ 	.word	0x00000002
        /*0030*/ 	.string	""
        /*0030*/ 	.string	"ptxas"
        /*0030*/ 	.string	"Cuda compilation tools, release 13.0, V13.0.88"
        /*0030*/ 	.string	"Build cuda_13.0.r13.0/compiler.36424714_0"
        /*0030*/ 	.string	"-arch sm_100 -m 64 "



//--------------------- .note.nv.cuinfo           --------------------------
	.section	.note.nv.cuinfo,"",@"SHT_NOTE"
	.sectionflags	@"SHF_NOTE_NV_CUINFO"
        /*0018*/ 	.short	0x0002
        /*001a*/ 	.short	0x0064
        /*001c*/ 	.short	0x0082
	.zero		2


//--------------------- .nv.info                  --------------------------
	.section	.nv.info,"",@"SHT_CUDA_INFO"
	.align	4


	//----- nvinfo : EIATTR_REGCOUNT
	.align		4
        /*0000*/ 	.byte	0x04, 0x2f
        /*0002*/ 	.short	(.L_1 - .L_0)
	.align		4
.L_0:
        /*0004*/ 	.word	index@(_Z14bufferBackpropIXadL_Z9primeReLUfEEEvmPKfS1_Pf)
        /*0008*/ 	.word	0x0000000c


	//----- nvinfo : EIATTR_FRAME_SIZE
	.align		4
.L_1:
        /*000c*/ 	.byte	0x04, 0x11
        /*000e*/ 	.short	(.L_3 - .L_2)
	.align		4
.L_2:
        /*0010*/ 	.word	index@(_Z14bufferBackpropIXadL_Z9primeReLUfEEEvmPKfS1_Pf)
        /*0014*/ 	.word	0x00000000


	//----- nvinfo : EIATTR_REGCOUNT
	.align		4
.L_3:
        /*0018*/ 	.byte	0x04, 0x2f
        /*001a*/ 	.short	(.L_5 - .L_4)
	.align		4
.L_4:
        /*001c*/ 	.word	index@(_Z14bufferBackpropIXadL_Z10primeCReLUfEEEvmPKfS1_Pf)
        /*0020*/ 	.word	0x0000000c


	//----- nvinfo : EIATTR_FRAME_SIZE
	.align		4
.L_5:
        /*0024*/ 	.byte	0x04, 0x11
        /*0026*/ 	.short	(.L_7 - .L_6)
	.align		4
.L_6:
        /*0028*/ 	.word	index@(_Z14bufferBackpropIXadL_Z10primeCReLUfEEEvmPKfS1_Pf)
        /*002c*/ 	.word	0x00000000


	//----- nvinfo : EIATTR_REGCOUNT
	.align		4
.L_7:
        /*0030*/ 	.byte	0x04, 0x2f
        /*0032*/ 	.short	(.L_9 - .L_8)
	.align		4
.L_8:
        /*0034*/ 	.word	index@(_Z14bufferBackpropIXadL_Z11primeSCReLUfEEEvmPKfS1_Pf)
        /*0038*/ 	.word	0x0000000c


	//----- nvinfo : EIATTR_FRAME_SIZE
	.align		4
.L_9:
        /*003c*/ 	.byte	0x04, 0x11
        /*003e*/ 	.short	(.L_11 - .L_10)
	.align		4
.L_10:
        /*0040*/ 	.word	index@(_Z14bufferBackpropIXadL_Z11primeSCReLUfEEEvmPKfS1_Pf)
        /*0044*/ 	.word	0x00000000


	//----- nvinfo : EIATTR_REGCOUNT
	.align		4
.L_11:
        /*0048*/ 	.byte	0x04, 0x2f
        /*004a*/ 	.short	(.L_13 - .L_12)
	.align		4
.L_12:
        /*004c*/ 	.word	index@(_Z14bufferBackpropIXadL_Z12primeSqrReLUfEEEvmPKfS1_Pf)
        /*0050*/ 	.word	0x0000000c


	//----- nvinfo : EIATTR_FRAME_SIZE
	.align		4
.L_13:
        /*0054*/ 	.byte	0x04, 0x11
        /*0056*/ 	.short	(.L_15 - .L_14)
	.align		4
.L_14:
        /*0058*/ 	.word	index@(_Z14bufferBackpropIXadL_Z12primeSqrReLUfEEEvmPKfS1_Pf)
        /*005c*/ 	.word	0x00000000


	//----- nvinfo : EIATTR_REGCOUNT
	.align		4
.L_15:
        /*0060*/ 	.byte	0x04, 0x2f
        /*0062*/ 	.short	(.L_17 - .L_16)
	.align		4
.L_16:
        /*0064*/ 	.word	index@(_Z15bufferOperationIXadL_Z4ReLUfEEEvmPKfPf)
        /*0068*/ 	.word	0x0000000a


	//----- nvinfo : EIATTR_FRAME_SIZE
	.align		4
.L_17:
        /*006c*/ 	.byte	0x04, 0x11
        /*006e*/ 	.short	(.L_19 - .L_18)
	.align		4
.L_18:
        /*0070*/ 	.word	index@(_Z15bufferOperationIXadL_Z4ReLUfEEEvmPKfPf)
        /*0074*/ 	.word	0x00000000


	//----- nvinfo : EIATTR_REGCOUNT
	.align		4
.L_19:
        /*0078*/ 	.byte	0x04, 0x2f
        /*007a*/ 	.short	(.L_21 - .L_20)
	.align		4
.L_20:
        /*007c*/ 	.word	index@(_Z15bufferOperationIXadL_Z5CReLUfEEEvmPKfPf)
        /*0080*/ 	.word	0x0000000a


	//----- nvinfo : EIATTR_FRAME_SIZE
	.align		4
.L_21:
        /*0084*/ 	.byte	0x04, 0x11
        /*0086*/ 	.short	(.L_23 - .L_22)
	.align		4
.L_22:
        /*0088*/ 	.word	index@(_Z15bufferOperationIXadL_Z5CReLUfEEEvmPKfPf)
        /*008c*/ 	.word	0x00000000


	//----- nvinfo : EIATTR_REGCOUNT
	.align		4
.L_23:
        /*0090*/ 	.byte	0x04, 0x2f
        /*0092*/ 	.short	(.L_25 - .L_24)
	.align		4
.L_24:
        /*0094*/ 	.word	index@(_Z15bufferOperationIXadL_Z6SCReLUfEEEvmPKfPf)
        /*0098*/ 	.word	0x0000000a


	//----- nvinfo : EIATTR_FRAME_SIZE
	.align		4
.L_25:
        /*009c*/ 	.byte	0x04, 0x11
        /*009e*/ 	.short	(.L_27 - .L_26)
	.align		4
.L_26:
        /*00a0*/ 	.word	index@(_Z15bufferOperationIXadL_Z6SCReLUfEEEvmPKfPf)
        /*00a4*/ 	.word	0x00000000


	//----- nvinfo : EIATTR_REGCOUNT
	.align		4
.L_27:
        /*00a8*/ 	.byte	0x04, 0x2f
        /*00aa*/ 	.short	(.L_29 - .L_28)
	.align		4
.L_28:
        /*00ac*/ 	.word	index@(_Z15bufferOperationIXadL_Z7SqrReLUfEEEvmPKfPf)
        /*00b0*/ 	.word	0x0000000a


	//----- nvinfo : EIATTR_FRAME_SIZE
	.align		4
.L_29:
        /*00b4*/ 	.byte	0x04, 0x11
        /*00b6*/ 	.short	(.L_31 - .L_30)
	.align		4
.L_30:
        /*00b8*/ 	.word	index@(_Z15bufferOperationIXadL_Z7SqrReLUfEEEvmPKfPf)
        /*00bc*/ 	.word	0x00000000


	//----- nvinfo : EIATTR_MIN_STACK_SIZE
	.align		4
.L_31:
        /*00c0*/ 	.byte	0x04, 0x12
        /*00c2*/ 	.short	(.L_33 - .L_32)
	.align		4
.L_32:
        /*00c4*/ 	.word	index@(_Z15bufferOperationIXadL_Z7SqrReLUfEEEvmPKfPf)
        /*00c8*/ 	.word	0x00000000


	//----- nvinfo : EIATTR_MIN_STACK_SIZE
	.align		4
.L_33:
        /*00cc*/ 	.byte	0x04, 0x12
        /*00ce*/ 	.short	(.L_35 - .L_34)
	.align		4
.L_34:
        /*00d0*/ 	.word	index@(_Z15bufferOperationIXadL_Z6SCReLUfEEEvmPKfPf)
        /*00d4*/ 	.word	0x00000000


	//----- nvinfo : EIATTR_MIN_STACK_SIZE
	.align		4
.L_35:
        /*00d8*/ 	.byte	0x04, 0x12
        /*00da*/ 	.short	(.L_37 - .L_36)
	.align		4
.L_36:
        /*00dc*/ 	.word	index@(_Z15bufferOperationIXadL_Z5CReLUfEEEvmPKfPf)
        /*00e0*/ 	.word	0x00000000


	//----- nvinfo : EIATTR_MIN_STACK_SIZE
	.align		4
.L_37:
        /*00e4*/ 	.byte	0x04, 0x12
        /*00e6*/ 	.short	(.L_39 - .L_38)
	.align		4
.L_38:
        /*00e8*/ 	.word	index@(_Z15bufferOperationIXadL_Z4ReLUfEEEvmPKfPf)
        /*00ec*/ 	.word	0x00000000


	//----- nvinfo : EIATTR_MIN_STACK_SIZE
	.align		4
.L_39:
        /*00f0*/ 	.byte	0x04, 0x12
        /*00f2*/ 	.short	(.L_41 - .L_40)
	.align		4
.L_40:
        /*00f4*/ 	.word	index@(_Z14bufferBackpropIXadL_Z12primeSqrReLUfEEEvmPKfS1_Pf)
        /*00f8*/ 	.word	0x00000000


	//----- nvinfo : EIATTR_MIN_STACK_SIZE
	.align		4
.L_41:
        /*00fc*/ 	.byte	0x04, 0x12
        /*00fe*/ 	.short	(.L_43 - .L_42)
	.align		4
.L_42:
        /*0100*/ 	.word	index@(_Z14bufferBackpropIXadL_Z11primeSCReLUfEEEvmPKfS1_Pf)
        /*0104*/ 	.word	0x00000000


	//----- nvinfo : EIATTR_MIN_STACK_SIZE
	.align		4
.L_43:
        /*0108*/ 	.byte	0x04, 0x12
        /*010a*/ 	.short	(.L_45 - .L_44)
	.align		4
.L_44:
        /*010c*/ 	.word	index@(_Z14bufferBackpropIXadL_Z10primeCReLUfEEEvmPKfS1_Pf)
        /*0110*/ 	.word	0x00000000


	//----- nvinfo : EIATTR_MIN_STACK_SIZE
	.align		4
.L_45:
        /*0114*/ 	.byte	0x04, 0x12
        /*0116*/ 	.short	(.L_47 - .L_46)
	.align		4
.L_46:
        /*0118*/ 	.word	index@(_Z14bufferBackpropIXadL_Z9primeReLUfEEEvmPKfS1_Pf)
        /*011c*/ 	.word	0x00000000
.L_47:


//--------------------- .nv.compat                --------------------------
	.section	.nv.compat,"",@"SHT_CUDA_COMPAT_INFO"
	.align	4
        /*0000*/ 	.byte	0x02, 0x09, 0x00, 0x00, 0x02, 0x02, 0x01, 0x00, 0x02, 0x05, 0x05, 0x00, 0x03, 0x07, 0x01, 0x01
        /*0010*/ 	.byte	0x02, 0x03, 0x00, 0x00, 0x02, 0x06, 0x01, 0x00, 0x04, 0x0b, 0x08, 0x00, 0x01, 0x00, 0x00, 0x00
        /*0020*/ 	.byte	0x00, 0x00, 0x00, 0x00


//--------------------- .nv.info._Z15bufferOperationIXadL_Z7SqrReLUfEEEvmPKfPf --------------------------
	.section	.nv.info._Z15bufferOperationIXadL_Z7SqrReLUfEEEvmPKfPf,"",@"SHT_CUDA_INFO"
	.sectionflags	@""
	.align	4


	//----- nvinfo : EIATTR_CUDA_API_VERSION
	.align		4
        /*0000*/ 	.byte	0x04, 0x37
        /*0002*/ 	.short	(.L_49 - .L_48)
.L_48:
        /*0004*/ 	.word	0x00000082


	//----- nvinfo : EIATTR_KPARAM_INFO
	.align		4
.L_49:
        /*0008*/ 	.byte	0x04, 0x17
        /*000a*/ 	.short	(.L_51 - .L_50)
.L_50:
        /*000c*/ 	.word	0x00000000
        /*0010*/ 	.short	0x0002
        /*0012*/ 	.short	0x0010
        /*0014*/ 	.byte	0x00, 0xf5, 0x21, 0x00


	//----- nvinfo : EIATTR_KPARAM_INFO
	.align		4
.L_51:
        /*0018*/ 	.byte	0x04, 0x17
        /*001a*/ 	.short	(.L_53 - .L_52)
.L_52:
        /*001c*/ 	.word	0x00000000
        /*0020*/ 	.short	0x0001
        /*0022*/ 	.short	0x0008
        /*0024*/ 	.byte	0x00, 0xf5, 0x21, 0x00


	//----- nvinfo : EIATTR_KPARAM_INFO
	.align		4
.L_53:
        /*0028*/ 	.byte	0x04, 0x17
        /*002a*/ 	.short	(.L_55 - .L_54)
.L_54:
        /*002c*/ 	.word	0x00000000
        /*0030*/ 	.short	0x0000
        /*0032*/ 	.short	0x0000
        /*0034*/ 	.byte	0x00, 0xf0, 0x21, 0x00


	//----- nvinfo : EIATTR_SPARSE_MMA_MASK
	.align		4
.L_55:
        /*0038*/ 	.byte	0x03, 0x50
        /*003a*/ 	.short	0x0000


	//----- nvinfo : EIATTR_MAXREG_COUNT
	.align		4
        /*003c*/ 	.byte	0x03, 0x1b
        /*003e*/ 	.short	0x00ff


	//----- nvinfo : EIATTR_MERCURY_ISA_VERSION
	.align		4
        /*0040*/ 	.byte	0x03, 0x5f
        /*0042*/ 	.short	0x0101


	//----- nvinfo : EIATTR_VRC_CTA_INIT_COUNT
	.align		4
        /*0044*/ 	.byte	0x02, 0x4a
	.zero		1
	.zero		1


	//----- nvinfo : EIATTR_EXIT_INSTR_OFFSETS
	.align		4
        /*0048*/ 	.byte	0x04, 0x1c
        /*004a*/ 	.short	(.L_57 - .L_56)


	//   ....[0]....
.L_56:
        /*004c*/ 	.word	0x00000080


	//   ....[1]....
        /*0050*/ 	.word	0x00000170


	//----- nvinfo : EIATTR_CBANK_PARAM_SIZE
	.align		4
.L_57:
        /*0054*/ 	.byte	0x03, 0x19
        /*0056*/ 	.short	0x0018


	//----- nvinfo : EIATTR_PARAM_CBANK
	.align		4
        /*0058*/ 	.byte	0x04, 0x0a
        /*005a*/ 	.short	(.L_59 - .L_58)
	.align		4
.L_58:
        /*005c*/ 	.word	index@(.nv.constant0._Z15bufferOperationIXadL_Z7SqrReLUfEEEvmPKfPf)
        /*0060*/ 	.short	0x0380
        /*0062*/ 	.short	0x0018


	//----- nvinfo : EIATTR_SW_WAR
	.align		4
.L_59:
        /*0064*/ 	.byte	0x04, 0x36
        /*0066*/ 	.short	(.L_61 - .L_60)
.L_60:
        /*0068*/ 	.word	0x00000008
.L_61:


//--------------------- .nv.info._Z15bufferOperationIXadL_Z6SCReLUfEEEvmPKfPf --------------------------
	.section	.nv.info._Z15bufferOperationIXadL_Z6SCReLUfEEEvmPKfPf,"",@"SHT_CUDA_INFO"
	.sectionflags	@""
	.align	4


	//----- nvinfo : EIATTR_CUDA_API_VERSION
	.align		4
        /*0000*/ 	.byte	0x04, 0x37
        /*0002*/ 	.short	(.L_63 - .L_62)
.L_62:
        /*0004*/ 	.word	0x00000082


	//----- nvinfo : EIATTR_KPARAM_INFO
	.align		4
.L_63:
        /*0008*/ 	.byte	0x04, 0x17
        /*000a*/ 	.short	(.L_65 - .L_64)
.L_64:
        /*000c*/ 	.word	0x00000000
        /*0010*/ 	.short	0x0002
        /*0012*/ 	.short	0x0010
        /*0014*/ 	.byte	0x00, 0xf5, 0x21, 0x00


	//----- nvinfo : EIATTR_KPARAM_INFO
	.align		4
.L_65:
        /*0018*/ 	.byte	0x04, 0x17
        /*001a*/ 	.short	(.L_67 - .L_66)
.L_66:
        /*001c*/ 	.word	0x00000000
        /*0020*/ 	.short	0x0001
        /*0022*/ 	.short	0x0008
        /*0024*/ 	.byte	0x00, 0xf5, 0x21, 0x00


	//----- nvinfo : EIATTR_KPARAM_INFO
	.align		4
.L_67:
        /*0028*/ 	.byte	0x04, 0x17
        /*002a*/ 	.short	(.L_69 - .L_68)
.L_68:
        /*002c*/ 	.word	0x00000000
        /*0030*/ 	.short	0x0000
        /*0032*/ 	.short	0x0000
        /*0034*/ 	.byte	0x00, 0xf0, 0x21, 0x00


	//----- nvinfo : EIATTR_SPARSE_MMA_MASK
	.align		4
.L_69:
        /*0038*/ 	.byte	0x03, 0x50
        /*003a*/ 	.short	0x0000


	//----- nvinfo : EIATTR_MAXREG_COUNT
	.align		4
        /*003c*/ 	.byte	0x03, 0x1b
        /*003e*/ 	.short	0x00ff


	//----- nvinfo : EIATTR_MERCURY_ISA_VERSION
	.align		4
        /*0040*/ 	.byte	0x03, 0x5f
        /*0042*/ 	.short	0x0101


	//----- nvinfo : EIATTR_VRC_CTA_INIT_COUNT
	.align		4
        /*0044*/ 	.byte	0x02, 0x4a
	.zero		1
	.zero		1


	//----- nvinfo : EIATTR_EXIT_INSTR_OFFSETS
	.align		4
        /*0048*/ 	.byte	0x04, 0x1c
        /*004a*/ 	.short	(.L_71 - .L_70)


	//   ....[0]....
.L_70:
        /*004c*/ 	.word	0x00000080


	//   ....[1]....
        /*0050*/ 	.word	0x00000190


	//----- nvinfo : EIATTR_CBANK_PARAM_SIZE
	.align		4
.L_71:
        /*0054*/ 	.byte	0x03, 0x19
        /*0056*/ 	.short	0x0018


	//----- nvinfo : EIATTR_PARAM_CBANK
	.align		4
        /*0058*/ 	.byte	0x04, 0x0a
        /*005a*/ 	.short	(.L_73 - .L_72)
	.align		4
.L_72:
        /*005c*/ 	.word	index@(.nv.constant0._Z15bufferOperationIXadL_Z6SCReLUfEEEvmPKfPf)
        /*0060*/ 	.short	0x0380
        /*0062*/ 	.short	0x0018


	//----- nvinfo : EIATTR_SW_WAR
	.align		4
.L_73:
        /*0064*/ 	.byte	0x04, 0x36
        /*0066*/ 	.short	(.L_75 - .L_74)
.L_74:
        /*0068*/ 	.word	0x00000008
.L_75:


//--------------------- .nv.info._Z15bufferOperationIXadL_Z5CReLUfEEEvmPKfPf --------------------------
	.section	.nv.info._Z15bufferOperationIXadL_Z5CReLUfEEEvmPKfPf,"",@"SHT_CUDA_INFO"
	.sectionflags	@""
	.align	4


	//----- nvinfo : EIATTR_CUDA_API_VERSION
	.align		4
        /*0000*/ 	.byte	0x04, 0x37
        /*0002*/ 	.short	(.L_77 - .L_76)
.L_76:
        /*0004*/ 	.word	0x00000082


	//----- nvinfo : EIATTR_KPARAM_INFO
	.align		4
.L_77:
        /*0008*/ 	.byte	0x04, 0x17
        /*000a*/ 	.short	(.L_79 - .L_78)
.L_78:
        /*000c*/ 	.word	0x00000000
        /*0010*/ 	.short	0x0002
        /*0012*/ 	.short	0x0010
        /*0014*/ 	.byte	0x00, 0xf5, 0x21, 0x00


	//----- nvinfo : EIATTR_KPARAM_INFO
	.align		4
.L_79:
        /*0018*/ 	.byte	0x04, 0x17
        /*001a*/ 	.short	(.L_81 - .L_80)
.L_80:
        /*001c*/ 	.word	0x00000000
        /*0020*/ 	.short	0x0001
        /*0022*/ 	.short	0x0008
        /*0024*/ 	.byte	0x00, 0xf5, 0x21, 0x00


	//----- nvinfo : EIATTR_KPARAM_INFO
	.align		4
.L_81:
        /*0028*/ 	.byte	0x04, 0x17
        /*002a*/ 	.short	(.L_83 - .L_82)
.L_82:
        /*002c*/ 	.word	0x00000000
        /*0030*/ 	.short	0x0000
        /*0032*/ 	.short	0x0000
        /*0034*/ 	.byte	0x00, 0xf0, 0x21, 0x00


	//----- nvinfo : EIATTR_SPARSE_MMA_MASK
	.align		4
.L_83:
        /*0038*/ 	.byte	0x03, 0x50
        /*003a*/ 	.short	0x0000


	//----- nvinfo : EIATTR_MAXREG_COUNT
	.align		4
        /*003c*/ 	.byte	0x03, 0x1b
        /*003e*/ 	.short	0x00ff


	//----- nvinfo : EIATTR_MERCURY_ISA_VERSION
	.align		4
        /*0040*/ 	.byte	0x03, 0x5f
        /*0042*/ 	.short	0x0101


	//----- nvinfo : EIATTR_VRC_CTA_INIT_COUNT
	.align		4
        /*0044*/ 	.byte	0x02, 0x4a
	.zero		1
	.zero		1


	//----- nvinfo : EIATTR_EXIT_INSTR_OFFSETS
	.align		4
        /*0048*/ 	.byte	0x04, 0x1c
        /*004a*/ 	.short	(.L_85 - .L_84)


	//   ....[0]....
.L_84:
        /*004c*/ 	.word	0x00000080


	//   ....[1]....
        /*0050*/ 	.word	0x00000170


	//----- nvinfo : EIATTR_CBANK_PARAM_SIZE
	.align		4
.L_85:
        /*0054*/ 	.byte	0x03, 0x19
        /*0056*/ 	.short	0x0018


	//----- nvinfo : EIATTR_PARAM_CBANK
	.align		4
        /*0058*/ 	.byte	0x04, 0x0a
        /*005a*/ 	.short	(.L_87 - .L_86)
	.align		4
.L_86:
        /*005c*/ 	.word	index@(.nv.constant0._Z15bufferOperationIXadL_Z5CReLUfEEEvmPKfPf)
        /*0060*/ 	.short	0x0380
        /*0062*/ 	.short	0x0018


	//----- nvinfo : EIATTR_SW_WAR
	.align		4
.L_87:
        /*0064*/ 	.byte	0x04, 0x36
        /*0066*/ 	.short	(.L_89 - .L_88)
.L_88:
        /*0068*/ 	.word	0x00000008
.L_89:


//--------------------- .nv.info._Z15bufferOperationIXadL_Z4ReLUfEEEvmPKfPf --------------------------
	.section	.nv.info._Z15bufferOperationIXadL_Z4ReLUfEEEvmPKfPf,"",@"SHT_CUDA_INFO"
	.sectionflags	@""
	.align	4


	//----- nvinfo : EIATTR_CUDA_API_VERSION
	.align		4
        /*0000*/ 	.byte	0x04, 0x37
        /*0002*/ 	.short	(.L_91 - .L_90)
.L_90:
        /*0004*/ 	.word	0x00000082


	//----- nvinfo : EIATTR_KPARAM_INFO
	.align		4
.L_91:
        /*0008*/ 	.byte	0x04, 0x17
        /*000a*/ 	.short	(.L_93 - .L_92)
.L_92:
        /*000c*/ 	.word	0x00000000
        /*0010*/ 	.short	0x0002
        /*0012*/ 	.short	0x0010
        /*0014*/ 	.byte	0x00, 0xf5, 0x21, 0x00


	//----- nvinfo : EIATTR_KPARAM_INFO
	.align		4
.L_93:
        /*0018*/ 	.byte	0x04, 0x17
        /*001a*/ 	.short	(.L_95 - .L_94)
.L_94:
        /*001c*/ 	.word	0x00000000
        /*0020*/ 	.short	0x0001
        /*0022*/ 	.short	0x0008
        /*0024*/ 	.byte	0x00, 0xf5, 0x21, 0x00


	//----- nvinfo : EIATTR_KPARAM_INFO
	.align		4
.L_95:
        /*0028*/ 	.byte	0x04, 0x17
        /*002a*/ 	.short	(.L_97 - .L_96)
.L_96:
        /*002c*/ 	.word	0x00000000
        /*0030*/ 	.short	0x0000
        /*0032*/ 	.short	0x0000
        /*0034*/ 	.byte	0x00, 0xf0, 0x21, 0x00


	//----- nvinfo : EIATTR_SPARSE_MMA_MASK
	.align		4
.L_97:
        /*0038*/ 	.byte	0x03, 0x50
        /*003a*/ 	.short	0x0000


	//----- nvinfo : EIATTR_MAXREG_COUNT
	.align		4
        /*003c*/ 	.byte	0x03, 0x1b
        /*003e*/ 	.short	0x00ff


	//----- nvinfo : EIATTR_MERCURY_ISA_VERSION
	.align		4
        /*0040*/ 	.byte	0x03, 0x5f
        /*0042*/ 	.short	0x0101


	//----- nvinfo : EIATTR_VRC_CTA_INIT_COUNT
	.align		4
        /*0044*/ 	.byte	0x02, 0x4a
	.zero		1
	.zero		1


	//----- nvinfo : EIATTR_EXIT_INSTR_OFFSETS
	.align		4
        /*0048*/ 	.byte	0x04, 0x1c
        /*004a*/ 	.short	(.L_99 - .L_98)


	//   ....[0]....
.L_98:
        /*004c*/ 	.word	0x00000080


	//   ....[1]....
        /*0050*/ 	.word	0x00000150


	//----- nvinfo : EIATTR_CBANK_PARAM_SIZE
	.align		4
.L_99:
        /*0054*/ 	.byte	0x03, 0x19
        /*0056*/ 	.short	0x0018


	//----- nvinfo : EIATTR_PARAM_CBANK
	.align		4
        /*0058*/ 	.byte	0x04, 0x0a
        /*005a*/ 	.short	(.L_101 - .L_100)
	.align		4
.L_100:
        /*005c*/ 	.word	index@(.nv.constant0._Z15bufferOperationIXadL_Z4ReLUfEEEvmPKfPf)
        /*0060*/ 	.short	0x0380
        /*0062*/ 	.short	0x0018


	//----- nvinfo : EIATTR_SW_WAR
	.align		4
.L_101:
        /*0064*/ 	.byte	0x04, 0x36
        /*0066*/ 	.short	(.L_103 - .L_102)
.L_102:
        /*0068*/ 	.word	0x00000008
.L_103:


//--------------------- .nv.info._Z14bufferBackpropIXadL_Z12primeSqrReLUfEEEvmPKfS1_Pf --------------------------
	.section	.nv.info._Z14bufferBackpropIXadL_Z12primeSqrReLUfEEEvmPKfS1_Pf,"",@"SHT_CUDA_INFO"
	.sectionflags	@""
	.align	4


	//----- nvinfo : EIATTR_CUDA_API_VERSION
	.align		4
        /*0000*/ 	.byte	0x04, 0x37
        /*0002*/ 	.short	(.L_105 - .L_104)
.L_104:
        /*0004*/ 	.word	0x00000082


	//----- nvinfo : EIATTR_KPARAM_INFO
	.align		4
.L_105:
        /*0008*/ 	.byte	0x04, 0x17
        /*000a*/ 	.short	(.L_107 - .L_106)
.L_106:
        /*000c*/ 	.word	0x00000000
        /*0010*/ 	.short	0x0003
        /*0012*/ 	.short	0x0018
        /*0014*/ 	.byte	0x00, 0xf5, 0x21, 0x00


	//----- nvinfo : EIATTR_KPARAM_INFO
	.align		4
.L_107:
        /*0018*/ 	.byte	0x04, 0x17
        /*001a*/ 	.short	(.L_109 - .L_108)
.L_108:
        /*001c*/ 	.word	0x00000000
        /*0020*/ 	.short	0x0002
        /*0022*/ 	.short	0x0010
        /*0024*/ 	.byte	0x00, 0xf5, 0x21, 0x00


	//----- nvinfo : EIATTR_KPARAM_INFO
	.align		4
.L_109:
        /*0028*/ 	.byte	0x04, 0x17
        /*002a*/ 	.short	(.L_111 - .L_110)
.L_110:
        /*002c*/ 	.word	0x00000000
        /*0030*/ 	.short	0x0001
        /*0032*/ 	.short	0x0008
        /*0034*/ 	.byte	0x00, 0xf5, 0x21, 0x00


	//----- nvinfo : EIATTR_KPARAM_INFO
	.align		4
.L_111:
        /*0038*/ 	.byte	0x04, 0x17
        /*003a*/ 	.short	(.L_113 - .L_112)
.L_112:
        /*003c*/ 	.word	0x00000000
        /*0040*/ 	.short	0x0000
        /*0042*/ 	.short	0x0000
        /*0044*/ 	.byte	0x00, 0xf0, 0x21, 0x00


	//----- nvinfo : EIATTR_SPARSE_MMA_MASK
	.align		4
.L_113:
        /*0048*/ 	.byte	0x03, 0x50
        /*004a*/ 	.short	0x0000


	//----- nvinfo : EIATTR_MAXREG_COUNT
	.align		4
        /*004c*/ 	.byte	0x03, 0x1b
        /*004e*/ 	.short	0x00ff


	//----- nvinfo : EIATTR_MERCURY_ISA_VERSION
	.align		4
        /*0050*/ 	.byte	0x03, 0x5f
        /*0052*/ 	.short	0x0101


	//----- nvinfo : EIATTR_VRC_CTA_INIT_COUNT
	.align		4
        /*0054*/ 	.byte	0x02, 0x4a
	.zero		1
	.zero		1


	//----- nvinfo : EIATTR_EXIT_INSTR_OFFSETS
	.align		4
        /*0058*/ 	.byte	0x04, 0x1c
        /*005a*/ 	.short	(.L_115 - .L_114)


	//   ....[0]....
.L_114:
        /*005c*/ 	.word	0x00000080


	//   ....[1]....
        /*0060*/ 	.word	0x000001b0


	//----- nvinfo : EIATTR_CBANK_PARAM_SIZE
	.align		4
.L_115:
        /*0064*/ 	.byte	0x03, 0x19
        /*0066*/ 	.short	0x0020


	//----- nvinfo : EIATTR_PARAM_CBANK
	.align		4
        /*0068*/ 	.byte	0x04, 0x0a
        /*006a*/ 	.short	(.L_117 - .L_116)
	.align		4
.L_116:
        /*006c*/ 	.word	index@(.nv.constant0._Z14bufferBackpropIXadL_Z12primeSqrReLUfEEEvmPKfS1_Pf)
        /*0070*/ 	.short	0x0380
        /*0072*/ 	.short	0x0020


	//----- nvinfo : EIATTR_SW_WAR
	.align		4
.L_117:
        /*0074*/ 	.byte	0x04, 0x36
        /*0076*/ 	.short	(.L_119 - .L_118)
.L_118:
        /*0078*/ 	.word	0x00000008
.L_119:


//--------------------- .nv.info._Z14bufferBackpropIXadL_Z11primeSCReLUfEEEvmPKfS1_Pf --------------------------
	.section	.nv.info._Z14bufferBackpropIXadL_Z11primeSCReLUfEEEvmPKfS1_Pf,"",@"SHT_CUDA_INFO"
	.sectionflags	@""
	.align	4


	//----- nvinfo : EIATTR_CUDA_API_VERSION
	.align		4
        /*0000*/ 	.byte	0x04, 0x37
        /*0002*/ 	.short	(.L_121 - .L_120)
.L_120:
        /*0004*/ 	.word	0x00000082


	//----- nvinfo : EIATTR_KPARAM_INFO
	.align		4
.L_121:
        /*0008*/ 	.byte	0x04, 0x17
        /*000a*/ 	.short	(.L_123 - .L_122)
.L_122:
        /*000c*/ 	.word	0x00000000
        /*0010*/ 	.short	0x0003
        /*0012*/ 	.short	0x0018
        /*0014*/ 	.byte	0x00, 0xf5, 0x21, 0x00


	//----- nvinfo : EIATTR_KPARAM_INFO
	.align		4
.L_123:
        /*0018*/ 	.byte	0x04, 0x17
        /*001a*/ 	.short	(.L_125 - .L_124)
.L_124:
        /*001c*/ 	.word	0x00000000
        /*0020*/ 	.short	0x0002
        /*0022*/ 	.short	0x0010
        /*0024*/ 	.byte	0x00, 0xf5, 0x21, 0x00


	//----- nvinfo : EIATTR_KPARAM_INFO
	.align		4
.L_125:
        /*0028*/ 	.byte	0x04, 0x17
        /*002a*/ 	.short	(.L_127 - .L_126)
.L_126:
        /*002c*/ 	.word	0x00000000
        /*0030*/ 	.short	0x0001
        /*0032*/ 	.short	0x0008
        /*0034*/ 	.byte	0x00, 0xf5, 0x21, 0x00


	//----- nvinfo : EIATTR_KPARAM_INFO
	.align		4
.L_127:
        /*0038*/ 	.byte	0x04, 0x17
        /*003a*/ 	.short	(.L_129 - .L_128)
.L_128:
        /*003c*/ 	.word	0x00000000
        /*0040*/ 	.short	0x0000
        /*0042*/ 	.short	0x0000
        /*0044*/ 	.byte	0x00, 0xf0, 0x21, 0x00


	//----- nvinfo : EIATTR_SPARSE_MMA_MASK
	.align		4
.L_129:
        /*0048*/ 	.byte	0x03, 0x50
        /*004a*/ 	.short	0x0000


	//----- nvinfo : EIATTR_MAXREG_COUNT
	.align		4
        /*004c*/ 	.byte	0x03, 0x1b
        /*004e*/ 	.short	0x00ff


	//----- nvinfo : EIATTR_MERCURY_ISA_VERSION
	.align		4
        /*0050*/ 	.byte	0x03, 0x5f
        /*0052*/ 	.short	0x0101


	//----- nvinfo : EIATTR_VRC_CTA_INIT_COUNT
	.align		4
        /*0054*/ 	.byte	0x02, 0x4a
	.zero		1
	.zero		1


	//----- nvinfo : EIATTR_EXIT_INSTR_OFFSETS
	.align		4
        /*0058*/ 	.byte	0x04, 0x1c
        /*005a*/ 	.short	(.L_131 - .L_130)


	//   ....[0]....
.L_130:
        /*005c*/ 	.word	0x00000080


	//   ....[1]....
        /*0060*/ 	.word	0x000001d0


	//----- nvinfo : EIATTR_CBANK_PARAM_SIZE
	.align		4
.L_131:
        /*0064*/ 	.byte	0x03, 0x19
        /*0066*/ 	.short	0x0020


	//----- nvinfo : EIATTR_PARAM_CBANK
	.align		4
        /*0068*/ 	.byte	0x04, 0x0a
        /*006a*/ 	.short	(.L_133 - .L_132)
	.align		4
.L_132:
        /*006c*/ 	.word	index@(.nv.constant0._Z14bufferBackpropIXadL_Z11primeSCReLUfEEEvmPKfS1_Pf)
        /*0070*/ 	.short	0x0380
        /*0072*/ 	.short	0x0020


	//----- nvinfo : EIATTR_SW_WAR
	.align		4
.L_133:
        /*0074*/ 	.byte	0x04, 0x36
        /*0076*/ 	.short	(.L_135 - .L_134)
.L_134:
        /*0078*/ 	.word	0x00000008
.L_135:


//--------------------- .nv.info._Z14bufferBackpropIXadL_Z10primeCReLUfEEEvmPKfS1_Pf --------------------------
	.section	.nv.info._Z14bufferBackpropIXadL_Z10primeCReLUfEEEvmPKfS1_Pf,"",@"SHT_CUDA_INFO"
	.sectionflags	@""
	.align	4


	//----- nvinfo : EIATTR_CUDA_API_VERSION
	.align		4
        /*0000*/ 	.byte	0x04, 0x37
        /*0002*/ 	.short	(.L_137 - .L_136)
.L_136:
        /*0004*/ 	.word	0x00000082


	//----- nvinfo : EIATTR_KPARAM_INFO
	.align		4
.L_137:
        /*0008*/ 	.byte	0x04, 0x17
        /*000a*/ 	.short	(.L_139 - .L_138)
.L_138:
        /*000c*/ 	.word	0x00000000
        /*0010*/ 	.short	0x0003
        /*0012*/ 	.short	0x0018
        /*0014*/ 	.byte	0x00, 0xf5, 0x21, 0x00


	//----- nvinfo : EIATTR_KPARAM_INFO
	.align		4
.L_139:
        /*0018*/ 	.byte	0x04, 0x17
        /*001a*/ 	.short	(.L_141 - .L_140)
.L_140:
        /*001c*/ 	.word	0x00000000
        /*0020*/ 	.short	0x0002
        /*0022*/ 	.short	0x0010
        /*0024*/ 	.byte	0x00, 0xf5, 0x21, 0x00


	//----- nvinfo : EIATTR_KPARAM_INFO
	.align		4
.L_141:
        /*0028*/ 	.byte	0x04, 0x17
        /*002a*/ 	.short	(.L_143 - .L_142)
.L_142:
        /*002c*/ 	.word	0x00000000
        /*0030*/ 	.short	0x0001
        /*0032*/ 	.short	0x0008
        /*0034*/ 	.byte	0x00, 0xf5, 0x21, 0x00


	//----- nvinfo : EIATTR_KPARAM_INFO
	.align		4
.L_143:
        /*0038*/ 	.byte	0x04, 0x17
        /*003a*/ 	.short	(.L_145 - .L_144)
.L_144:
        /*003c*/ 	.word	0x00000000
        /*0040*/ 	.short	0x0000
        /*0042*/ 	.short	0x0000
        /*0044*/ 	.byte	0x00, 0xf0, 0x21, 0x00


	//----- nvinfo : EIATTR_SPARSE_MMA_MASK
	.align		4
.L_145:
        /*0048*/ 	.byte	0x03, 0x50
        /*004a*/ 	.short	0x0000


	//----- nvinfo : EIATTR_MAXREG_COUNT
	.align		4
        /*004c*/ 	.byte	0x03, 0x1b
        /*004e*/ 	.short	0x00ff


	//----- nvinfo : EIATTR_MERCURY_ISA_VERSION
	.align		4
        /*0050*/ 	.byte	0x03, 0x5f
        /*0052*/ 	.short	0x0101


	//----- nvinfo : EIATTR_VRC_CTA_INIT_COUNT
	.align		4
        /*0054*/ 	.byte	0x02, 0x4a
	.zero		1
	.zero		1


	//----- nvinfo : EIATTR_EXIT_INSTR_OFFSETS
	.align		4
        /*0058*/ 	.byte	0x04, 0x1c
        /*005a*/ 	.short	(.L_147 - .L_146)


	//   ....[0]....
.L_146:
        /*005c*/ 	.word	0x00000080


	//   ....[1]....
        /*0060*/ 	.word	0x000001b0


	//----- nvinfo : EIATTR_CBANK_PARAM_SIZE
	.align		4
.L_147:
        /*0064*/ 	.byte	0x03, 0x19
        /*0066*/ 	.short	0x0020


	//----- nvinfo : EIATTR_PARAM_CBANK
	.align		4
        /*0068*/ 	.byte	0x04, 0x0a
        /*006a*/ 	.short	(.L_149 - .L_148)
	.align		4
.L_148:
        /*006c*/ 	.word	index@(.nv.constant0._Z14bufferBackpropIXadL_Z10primeCReLUfEEEvmPKfS1_Pf)
        /*0070*/ 	.short	0x0380
        /*0072*/ 	.short	0x0020


	//----- nvinfo : EIATTR_SW_WAR
	.align		4
.L_149:
        /*0074*/ 	.byte	0x04, 0x36
        /*0076*/ 	.short	(.L_151 - .L_150)
.L_150:
        /*0078*/ 	.word	0x00000008
.L_151:


//--------------------- .nv.info._Z14bufferBackpropIXadL_Z9primeReLUfEEEvmPKfS1_Pf --------------------------
	.section	.nv.info._Z14bufferBackpropIXadL_Z9primeReLUfEEEvmPKfS1_Pf,"",@"SHT_CUDA_INFO"
	.sectionflags	@""
	.align	4


	//----- nvinfo : EIATTR_CUDA_API_VERSION
	.align		4
        /*0000*/ 	.byte	0x04, 0x37
        /*0002*/ 	.short	(.L_153 - .L_152)
.L_152:
        /*0004*/ 	.word	0x00000082


	//----- nvinfo : EIATTR_KPARAM_INFO
	.align		4
.L_153:
        /*0008*/ 	.byte	0x04, 0x17
        /*000a*/ 	.short	(.L_155 - .L_154)
.L_154:
        /*000c*/ 	.word	0x00000000
        /*0010*/ 	.short	0x0003
        /*0012*/ 	.short	0x0018
        /*0014*/ 	.byte	0x00, 0xf5, 0x21, 0x00


	//----- nvinfo : EIATTR_KPARAM_INFO
	.align		4
.L_155:
        /*0018*/ 	.byte	0x04, 0x17
        /*001a*/ 	.short	(.L_157 - .L_156)
.L_156:
        /*001c*/ 	.word	0x00000000
        /*0020*/ 	.short	0x0002
        /*0022*/ 	.short	0x0010
        /*0024*/ 	.byte	0x00, 0xf5, 0x21, 0x00


	//----- nvinfo : EIATTR_KPARAM_INFO
	.align		4
.L_157:
        /*0028*/ 	.byte	0x04, 0x17
        /*002a*/ 	.short	(.L_159 - .L_158)
.L_158:
        /*002c*/ 	.word	0x00000000
        /*0030*/ 	.short	0x0001
        /*0032*/ 	.short	0x0008
        /*0034*/ 	.byte	0x00, 0xf5, 0x21, 0x00


	//----- nvinfo : EIATTR_KPARAM_INFO
	.align		4
.L_159:
        /*0038*/ 	.byte	0x04, 0x17
        /*003a*/ 	.short	(.L_161 - .L_160)
.L_160:
        /*003c*/ 	.word	0x00000000
        /*0040*/ 	.short	0x0000
        /*0042*/ 	.short	0x0000
        /*0044*/ 	.byte	0x00, 0xf0, 0x21, 0x00


	//----- nvinfo : EIATTR_SPARSE_MMA_MASK
	.align		4
.L_161:
        /*0048*/ 	.byte	0x03, 0x50
        /*004a*/ 	.short	0x0000


	//----- nvinfo : EIATTR_MAXREG_COUNT
	.align		4
        /*004c*/ 	.byte	0x03, 0x1b
        /*004e*/ 	.short	0x00ff


	//----- nvinfo : EIATTR_MERCURY_ISA_VERSION
	.align		4
        /*0050*/ 	.byte	0x03, 0x5f
        /*0052*/ 	.short	0x0101


	//----- nvinfo : EIATTR_VRC_CTA_INIT_COUNT
	.align		4
        /*0054*/ 	.byte	0x02, 0x4a
	.zero		1
	.zero		1


	//----- nvinfo : EIATTR_EXIT_INSTR_OFFSETS
	.align		4
        /*0058*/ 	.byte	0x04, 0x1c
        /*005a*/ 	.short	(.L_163 - .L_162)


	//   ....[0]....
.L_162:
        /*005c*/ 	.word	0x00000080


	//   ....[1]....
        /*0060*/ 	.word	0x00000190


	//----- nvinfo : EIATTR_CBANK_PARAM_SIZE
	.align		4
.L_163:
        /*0064*/ 	.byte	0x03, 0x19
        /*0066*/ 	.short	0x0020


	//----- nvinfo : EIATTR_PARAM_CBANK
	.align		4
        /*0068*/ 	.byte	0x04, 0x0a
        /*006a*/ 	.short	(.L_165 - .L_164)
	.align		4
.L_164:
        /*006c*/ 	.word	index@(.nv.constant0._Z14bufferBackpropIXadL_Z9primeReLUfEEEvmPKfS1_Pf)
        /*0070*/ 	.short	0x0380
        /*0072*/ 	.short	0x0020


	//----- nvinfo : EIATTR_SW_WAR
	.align		4
.L_165:
        /*0074*/ 	.byte	0x04, 0x36
        /*0076*/ 	.short	(.L_167 - .L_166)
.L_166:
        /*0078*/ 	.word	0x00000008
.L_167:


//--------------------- .nv.callgraph             --------------------------
	.section	.nv.callgraph,"",@"SHT_CUDA_CALLGRAPH"
	.align	4
	.sectionentsize	8
	.align		4
        /*0000*/ 	.word	0x00000000
	.align		4
        /*0004*/ 	.word	0xffffffff
	.align		4
        /*0008*/ 	.word	0x00000000
	.align		4
        /*000c*/ 	.word	0xfffffffe
	.align		4
        /*0010*/ 	.word	0x00000000
	.align		4
        /*0014*/ 	.word	0xfffffffd
	.align		4
        /*0018*/ 	.word	0x00000000
	.align		4
        /*001c*/ 	.word	0xfffffffc


//--------------------- .text._Z15bufferOperationIXadL_Z7SqrReLUfEEEvmPKfPf --------------------------
	.section	.text._Z15bufferOperationIXadL_Z7SqrReLUfEEEvmPKfPf,"ax",@progbits
	.align	128
        .global         _Z15bufferOperationIXadL_Z7SqrReLUfEEEvmPKfPf
        .type           _Z15bufferOperationIXadL_Z7SqrReLUfEEEvmPKfPf,@function
        .size           _Z15bufferOperationIXadL_Z7SqrReLUfEEEvmPKfPf,(.L_x_8 - _Z15bufferOperationIXadL_Z7SqrReLUfEEEvmPKfPf)
        .other          _Z15bufferOperationIXadL_Z7SqrReLUfEEEvmPKfPf,@"STO_CUDA_ENTRY STV_DEFAULT"
_Z15bufferOperationIXadL_Z7SqrReLUfEEEvmPKfPf:
.text._Z15bufferOperationIXadL_Z7SqrReLUfEEEvmPKfPf:
[----:B------:R-:W-:Y:S01]  /*0000*/  LDC R1, c[0x0][0x37c] ;  /* 0x0000df00ff017b82 */ /* 0x000fe20000000800 */
[----:B------:R-:W0:Y:S07]  /*0010*/  S2R R3, SR_TID.X ;  /* 0x0000000000037919 */ /* 0x000e2e0000002100 */
[----:B------:R-:W0:Y:S01]  /*0020*/  S2UR UR4, SR_CTAID.X ;  /* 0x00000000000479c3 */ /* 0x000e220000002500 */
[----:B------:R-:W1:Y:S07]  /*0030*/  LDCU.64 UR6, c[0x0][0x380] ;  /* 0x00007000ff0677ac */ /* 0x000e6e0008000a00 */
[----:B------:R-:W0:Y:S02]  /*0040*/  LDC R0, c[0x0][0x360] ;  /* 0x0000d800ff007b82 */ /* 0x000e240000000800 */
[----:B0-----:R-:W-:-:S05]  /*0050*/  IMAD R0, R0, UR4, R3 ;  /* 0x0000000400007c24 */ /* 0x001fca000f8e0203 */
[----:B-1----:R-:W-:-:S04]  /*0060*/  ISETP.GE.U32.AND P0, PT, R0, UR6, PT ;  /* 0x0000000600007c0c */ /* 0x002fc8000bf06070 */
[----:B------:R-:W-:-:S13]  /*0070*/  ISETP.GE.U32.AND.EX P0, PT, RZ, UR7, PT, P0 ;  /* 0x00000007ff007c0c */ /* 0x000fda000bf06100 */
[----:B------:R-:W-:Y:S05]  /*0080*/  @P0 EXIT ;  /* 0x000000000000094d */ /* 0x000fea0003800000 */
[----:B------:R-:W0:Y:S01]  /*0090*/  LDCU.64 UR6, c[0x0][0x388] ;  /* 0x00007100ff0677ac */ /* 0x000e220008000a00 */
[----:B------:R-:W-:Y:S01]  /*00a0*/  IMAD.SHL.U32 R4, R0, 0x4, RZ ;  /* 0x0000000400047824 */ /* 0x000fe200078e00ff */
[----:B------:R-:W-:Y:S01]  /*00b0*/  SHF.R.U32.HI R5, RZ, 0x1e, R0 ;  /* 0x0000001eff057819 */ /* 0x000fe20000011600 */
[----:B------:R-:W1:Y:S03]  /*00c0*/  LDCU.64 UR4, c[0x0][0x358] ;  /* 0x00006b00ff0477ac */ /* 0x000e660008000a00 */
[----:B0-----:R-:W-:-:S04]  /*00d0*/  IADD3 R2, P0, PT, R4, UR6, RZ ;  /* 0x0000000604027c10 */ /* 0x001fc8000ff1e0ff */
[----:B------:R-:W-:Y:S01]  /*00e0*/  IADD3.X R3, PT, PT, R5, UR7, RZ, P0, !PT ;  /* 0x0000000705037c10 */ /* 0x000fe200087fe4ff */
[----:B------:R-:W0:Y:S04]  /*00f0*/  LDCU.64 UR6, c[0x0][0x390] ;  /* 0x00007200ff0677ac */ /* 0x000e280008000a00 */
[----:B-1----:R-:W2:Y:S01]  /*0100*/  LDG.E R2, desc[UR4][R2.64] ;  /* 0x0000000402027981 */ /* 0x002ea2000c1e1900 */
[----:B0-----:R-:W-:-:S04]  /*0110*/  IADD3 R4, P1, PT, R4, UR6, RZ ;  /* 0x0000000604047c10 */ /* 0x001fc8000ff3e0ff */
[----:B------:R-:W-:Y:S01]  /*0120*/  IADD3.X R5, PT, PT, R5, UR7, RZ, P1, !PT ;  /* 0x0000000705057c10 */ /* 0x000fe20008ffe4ff */
[C---:B--2---:R-:W-:Y:S01]  /*0130*/  FMUL R0, R2.reuse, R2 ;  /* 0x0000000202007220 */ /* 0x044fe20000400000 */
[----:B------:R-:W-:-:S04]  /*0140*/  FSETP.GEU.AND P0, PT, R2, RZ, PT ;  /* 0x000000ff0200720b */ /* 0x000fc80003f0e000 */
[----:B------:R-:W-:-:S05]  /*0150*/  FSEL R7, R0, RZ, P0 ;  /* 0x000000ff00077208 */ /* 0x000fca0000000000 */
[----:B------:R-:W-:Y:S01]  /*0160*/  STG.E desc[UR4][R4.64], R7 ;  /* 0x0000000704007986 */ /* 0x000fe2000c101904 */
[----:B------:R-:W-:Y:S05]  /*0170*/  EXIT ;  /* 0x000000000000794d */ /* 0x000fea0003800000 */
.L_x_0:
[----:B------:R-:W-:-:S00]  /*0180*/  BRA `(.L_x_0) ;  /* 0xfffffffc00fc7947 */ /* 0x000fc0000383ffff */
[----:B------:R-:W-:-:S00]  /*0190*/  NOP ;  /* 0x0000000000007918 */ /* 0x000fc00000000000 */
        /* <DEDUP_REMOVED lines=14> */
.L_x_8:


//--------------------- .text._Z15bufferOperationIXadL_Z6SCReLUfEEEvmPKfPf --------------------------
	.section	.text._Z15bufferOperationIXadL_Z6SCReLUfEEEvmPKfPf,"ax",@progbits
	.align	128
        .global         _Z15bufferOperationIXadL_Z6SCReLUfEEEvmPKfPf
        .type           _Z15bufferOperationIXadL_Z6SCReLUfEEEvmPKfPf,@function
        .size           _Z15bufferOperationIXadL_Z6SCReLUfEEEvmPKfPf,(.L_x_9 - _Z15bufferOperationIXadL_Z6SCReLUfEEEvmPKfPf)
        .other          _Z15bufferOperationIXadL_Z6SCReLUfEEEvmPKfPf,@"STO_CUDA_ENTRY STV_DEFAULT"
_Z15bufferOperationIXadL_Z6SCReLUfEEEvmPKfPf:
.text._Z15bufferOperationIXadL_Z6SCReLUfEEEvmPKfPf:
        /* <DEDUP_REMOVED lines=20> */
[C---:B------:R-:W-:Y:S02]  /*0140*/  FSETP.GT.AND P0, PT, R2.reuse, 1, PT ;  /* 0x3f8000000200780b */ /* 0x040fe40003f04000 */
[----:B------:R-:W-:Y:S02]  /*0150*/  FSETP.GEU.AND P1, PT, R2, RZ, PT ;  /* 0x000000ff0200720b */ /* 0x000fe40003f2e000 */
[----:B------:R-:W-:-:S04]  /*0160*/  FSEL R0, R0, 1, !P0 ;  /* 0x3f80000000007808 */ /* 0x000fc80004000000 */
[----:B------:R-:W-:-:S05]  /*0170*/  FSEL R7, R0, RZ, P1 ;  /* 0x000000ff00077208 */ /* 0x000fca0000800000 */
[----:B------:R-:W-:Y:S01]  /*0180*/  STG.E desc[UR4][R4.64], R7 ;  /* 0x0000000704007986 */ /* 0x000fe2000c101904 */
[----:B------:R-:W-:Y:S05]  /*0190*/  EXIT ;  /* 0x000000000000794d */ /* 0x000fea0003800000 */
.L_x_1:
        /* <DEDUP_REMOVED lines=14> */
.L_x_9:


//--------------------- .text._Z15bufferOperationIXadL_Z5CReLUfEEEvmPKfPf --------------------------
	.section	.text._Z15bufferOperationIXadL_Z5CReLUfEEEvmPKfPf,"ax",@progbits
	.align	128
        .global         _Z15bufferOperationIXadL_Z5CReLUfEEEvmPKfPf
        .type           _Z15bufferOperationIXadL_Z5CReLUfEEEvmPKfPf,@function
        .size           _Z15bufferOperationIXadL_Z5CReLUfEEEvmPKfPf,(.L_x_10 - _Z15bufferOperationIXadL_Z5CReLUfEEEvmPKfPf)
        .other          _Z15bufferOperationIXadL_Z5CReLUfEEEvmPKfPf,@"STO_CUDA_ENTRY STV_DEFAULT"
_Z15bufferOperationIXadL_Z5CReLUfEEEvmPKfPf:
.text._Z15bufferOperationIXadL_Z5CReLUfEEEvmPKfPf:
        /* <DEDUP_REMOVED lines=18> */
[----:B------:R-:W-:Y:S02]  /*0120*/  IADD3.X R5, PT, PT, R5, UR7, RZ, P1, !PT ;  /* 0x0000000705057c10 */ /* 0x000fe40008ffe4ff */
[C---:B--2---:R-:W-:Y:S02]  /*0130*/  FSETP.GEU.AND P0, PT, R2.reuse, RZ, PT ;  /* 0x000000ff0200720b */ /* 0x044fe40003f0e000 */
[----:B------:R-:W-:-:S04]  /*0140*/  FMNMX.NAN R0, R2, 1, PT ;  /* 0x3f80000002007809 */ /* 0x000fc80003820000 */
[----:B------:R-:W-:-:S05]  /*0150*/  FSEL R7, R0, RZ, P0 ;  /* 0x000000ff00077208 */ /* 0x000fca0000000000 */
[----:B------:R-:W-:Y:S01]  /*0160*/  STG.E desc[UR4][R4.64], R7 ;  /* 0x0000000704007986 */ /* 0x000fe2000c101904 */
[----:B------:R-:W-:Y:S05]  /*0170*/  EXIT ;  /* 0x000000000000794d */ /* 0x000fea0003800000 */
.L_x_2:
        /* <DEDUP_REMOVED lines=16> */
.L_x_10:


//--------------------- .text._Z15bufferOperationIXadL_Z4ReLUfEEEvmPKfPf --------------------------
	.section	.text._Z15bufferOperationIXadL_Z4ReLUfEEEvmPKfPf,"ax",@progbits
	.align	128
        .global         _Z15bufferOperationIXadL_Z4ReLUfEEEvmPKfPf
        .type           _Z15bufferOperationIXadL_Z4ReLUfEEEvmPKfPf,@function
        .size           _Z15bufferOperationIXadL_Z4ReLUfEEEvmPKfPf,(.L_x_11 - _Z15bufferOperationIXadL_Z4ReLUfEEEvmPKfPf)
        .other          _Z15bufferOperationIXadL_Z4ReLUfEEEvmPKfPf,@"STO_CUDA_ENTRY STV_DEFAULT"
_Z15bufferOperationIXadL_Z4ReLUfEEEvmPKfPf:
.text._Z15bufferOperationIXadL_Z4ReLUfEEEvmPKfPf:
        /* <DEDUP_REMOVED lines=19> */
[----:B--2---:R-:W-:-:S05]  /*0130*/  FMNMX R7, RZ, R2, !PT ;  /* 0x00000002ff077209 */ /* 0x004fca0007800000 */
[----:B------:R-:W-:Y:S01]  /*0140*/  STG.E desc[UR4][R4.64], R7 ;  /* 0x0000000704007986 */ /* 0x000fe2000c101904 */
[----:B------:R-:W-:Y:S05]  /*0150*/  EXIT ;  /* 0x000000000000794d */ /* 0x000fea0003800000 */
.L_x_3:
        /* <DEDUP_REMOVED lines=10> */
.L_x_11:


//--------------------- .text._Z14bufferBackpropIXadL_Z12primeSqrReLUfEEEvmPKfS1_Pf --------------------------
	.section	.text._Z14bufferBackpropIXadL_Z12primeSqrReLUfEEEvmPKfS1_Pf,"ax",@progbits
	.align	128
        .global         _Z14bufferBackpropIXadL_Z12primeSqrReLUfEEEvmPKfS1_Pf
        .type           _Z14bufferBackpropIXadL_Z12primeSqrReLUfEEEvmPKfS1_Pf,@function
        .size           _Z14bufferBackpropIXadL_Z12primeSqrReLUfEEEvmPKfS1_Pf,(.L_x_12 - _Z14bufferBackpropIXadL_Z12primeSqrReLUfEEEvmPKfS1_Pf)
        .other          _Z14bufferBackpropIXadL_Z12primeSqrReLUfEEEvmPKfS1_Pf,@"STO_CUDA_ENTRY STV_DEFAULT"
_Z14bufferBackpropIXadL_Z12primeSqrReLUfEEEvmPKfS1_Pf:
.text._Z14bufferBackpropIXadL_Z12primeSqrReLUfEEEvmPKfS1_Pf:
        /* <DEDUP_REMOVED lines=12> */
[----:B------:R-:W1:Y:S01]  /*00c0*/  LDCU.64 UR4, c[0x0][0x358] ;  /* 0x00006b00ff0477ac */ /* 0x000e620008000a00 */
[----:B------:R-:W2:Y:S02]  /*00d0*/  LDCU.128 UR8, c[0x0][0x390] ;  /* 0x00007200ff0877ac */ /* 0x000ea40008000c00 */
[----:B0-----:R-:W-:-:S04]  /*00e0*/  IADD3 R2, P0, PT, R6, UR6, RZ ;  /* 0x0000000606027c10 */ /* 0x001fc8000ff1e0ff */
[----:B------:R-:W-:Y:S02]  /*00f0*/  IADD3.X R3, PT, PT, R7, UR7, RZ, P0, !PT ;  /* 0x0000000707037c10 */ /* 0x000fe400087fe4ff */
[----:B--2---:R-:W-:-:S03]  /*0100*/  IADD3 R4, P0, PT, R6, UR8, RZ ;  /* 0x0000000806047c10 */ /* 0x004fc6000ff1e0ff */
[----:B-1----:R-:W2:Y:S01]  /*0110*/  LDG.E R2, desc[UR4][R2.64] ;  /* 0x0000000402027981 */ /* 0x002ea2000c1e1900 */
[----:B------:R-:W-:-:S05]  /*0120*/  IADD3.X R5, PT, PT, R7, UR9, RZ, P0, !PT ;  /* 0x0000000907057c10 */ /* 0x000fca00087fe4ff */
[----:B------:R-:W3:Y:S01]  /*0130*/  LDG.E R4, desc[UR4][R4.64] ;  /* 0x0000000404047981 */ /* 0x000ee2000c1e1900 */
[----:B------:R-:W-:-:S04]  /*0140*/  IADD3 R6, P1, PT, R6, UR10, RZ ;  /* 0x0000000a06067c10 */ /* 0x000fc8000ff3e0ff */
[----:B------:R-:W-:Y:S01]  /*0150*/  IADD3.X R7, PT, PT, R7, UR11, RZ, P1, !PT ;  /* 0x0000000b07077c10 */ /* 0x000fe20008ffe4ff */
[C---:B--2---:R-:W-:Y:S01]  /*0160*/  FADD R0, R2.reuse, R2 ;  /* 0x0000000202007221 */ /* 0x044fe20000000000 */
[----:B------:R-:W-:-:S04]  /*0170*/  FSETP.GT.AND P0, PT, R2, RZ, PT ;  /* 0x000000ff0200720b */ /* 0x000fc80003f04000 */
[----:B------:R-:W-:-:S05]  /*0180*/  FSEL R9, R0, RZ, P0 ;  /* 0x000000ff00097208 */ /* 0x000fca0000000000 */
[----:B---3--:R-:W-:-:S05]  /*0190*/  FMUL R9, R4, R9 ;  /* 0x0000000904097220 */ /* 0x008fca0000400000 */
[----:B------:R-:W-:Y:S01]  /*01a0*/  STG.E desc[UR4][R6.64], R9 ;  /* 0x0000000906007986 */ /* 0x000fe2000c101904 */
[----:B------:R-:W-:Y:S05]  /*01b0*/  EXIT ;  /* 0x000000000000794d */ /* 0x000fea0003800000 */
.L_x_4:
        /* <DEDUP_REMOVED lines=12> */
.L_x_12:


//--------------------- .text._Z14bufferBackpropIXadL_Z11primeSCReLUfEEEvmPKfS1_Pf --------------------------
	.section	.text._Z14bufferBackpropIXadL_Z11primeSCReLUfEEEvmPKfS1_Pf,"ax",@progbits
	.align	128
        .global         _Z14bufferBackpropIXadL_Z11primeSCReLUfEEEvmPKfS1_Pf
        .type           _Z14bufferBackpropIXadL_Z11primeSCReLUfEEEvmPKfS1_Pf,@function
        .size           _Z14bufferBackpropIXadL_Z11primeSCReLUfEEEvmPKfS1_Pf,(.L_x_13 - _Z14bufferBackpropIXadL_Z11primeSCReLUfEEEvmPKfS1_Pf)
        .other          _Z14bufferBackpropIXadL_Z11primeSCReLUfEEEvmPKfS1_Pf,@"STO_CUDA_ENTRY STV_DEFAULT"
_Z14bufferBackpropIXadL_Z11primeSCReLUfEEEvmPKfS1_Pf:
.text._Z14bufferBackpropIXadL_Z11primeSCReLUfEEEvmPKfS1_Pf:
        /* <DEDUP_REMOVED lines=15> */
[----:B------:R-:W-:-:S05]  /*00f0*/  IADD3.X R3, PT, PT, R7, UR7, RZ, P0, !PT ;  /* 0x0000000707037c10 */ /* 0x000fca00087fe4ff */
[----:B-1----:R-:W3:Y:S01]  /*0100*/  LDG.E R2, desc[UR4][R2.64] ;  /* 0x0000000402027981 */ /* 0x002ee2000c1e1900 */
[----:B--2---:R-:W-:-:S04]  /*0110*/  IADD3 R4, P0, PT, R6, UR8, RZ ;  /* 0x0000000806047c10 */ /* 0x004fc8000ff1e0ff */
[----:B------:R-:W-:-:S05]  /*0120*/  IADD3.X R5, PT, PT, R7, UR9, RZ, P0, !PT ;  /* 0x0000000907057c10 */ /* 0x000fca00087fe4ff */
[----:B------:R-:W2:Y:S01]  /*0130*/  LDG.E R4, desc[UR4][R4.64] ;  /* 0x0000000404047981 */ /* 0x000ea2000c1e1900 */
[C---:B---3--:R-:W-:Y:S01]  /*0140*/  FADD R0, R2.reuse, R2 ;  /* 0x0000000202007221 */ /* 0x048fe20000000000 */
[C---:B------:R-:W-:Y:S02]  /*0150*/  FSETP.GEU.AND P1, PT, R2.reuse, 1, PT ;  /* 0x3f8000000200780b */ /* 0x040fe40003f2e000 */
[----:B------:R-:W-:Y:S02]  /*0160*/  FSETP.GT.AND P0, PT, R2, RZ, PT ;  /* 0x000000ff0200720b */ /* 0x000fe40003f04000 */
[----:B------:R-:W-:Y:S02]  /*0170*/  FSEL R0, R0, RZ, !P1 ;  /* 0x000000ff00007208 */ /* 0x000fe40004800000 */
[----:B------:R-:W-:Y:S02]  /*0180*/  IADD3 R6, P1, PT, R6, UR10, RZ ;  /* 0x0000000a06067c10 */ /* 0x000fe4000ff3e0ff */
[----:B------:R-:W-:-:S02]  /*0190*/  FSEL R9, R0, RZ, P0 ;  /* 0x000000ff00097208 */ /* 0x000fc40000000000 */
[----:B------:R-:W-:-:S03]  /*01a0*/  IADD3.X R7, PT, PT, R7, UR11, RZ, P1, !PT ;  /* 0x0000000b07077c10 */ /* 0x000fc60008ffe4ff */
[----:B--2---:R-:W-:-:S05]  /*01b0*/  FMUL R9, R4, R9 ;  /* 0x0000000904097220 */ /* 0x004fca0000400000 */
[----:B------:R-:W-:Y:S01]  /*01c0*/  STG.E desc[UR4][R6.64], R9 ;  /* 0x0000000906007986 */ /* 0x000fe2000c101904 */
[----:B------:R-:W-:Y:S05]  /*01d0*/  EXIT ;  /* 0x000000000000794d */ /* 0x000fea0003800000 */
.L_x_5:
        /* <DEDUP_REMOVED lines=10> */
.L_x_13:


//--------------------- .text._Z14bufferBackpropIXadL_Z10primeCReLUfEEEvmPKfS1_Pf --------------------------
	.section	.text._Z14bufferBackpropIXadL_Z10primeCReLUfEEEvmPKfS1_Pf,"ax",@progbits
	.align	128
        .global         _Z14bufferBackpropIXadL_Z10primeCReLUfEEEvmPKfS1_Pf
        .type           _Z14bufferBackpropIXadL_Z10primeCReLUfEEEvmPKfS1_Pf,@function
        .size           _Z14bufferBackpropIXadL_Z10primeCReLUfEEEvmPKfS1_Pf,(.L_x_14 - _Z14bufferBackpropIXadL_Z10primeCReLUfEEEvmPKfS1_Pf)
        .other          _Z14bufferBackpropIXadL_Z10primeCReLUfEEEvmPKfS1_Pf,@"STO_CUDA_ENTRY STV_DEFAULT"
_Z14bufferBackpropIXadL_Z10primeCReLUfEEEvmPKfS1_Pf:
.text._Z14bufferBackpropIXadL_Z10primeCReLUfEEEvmPKfS1_Pf:
        /* <DEDUP_REMOVED lines=12> */
[----:B------:R-:W1:Y:S01]  /*00c0*/  LDCU.128 UR8, c[0x0][0x390] ;  /* 0x00007200ff0877ac */ /* 0x000e620008000c00 */
[----:B------:R-:W2:Y:S02]  /*00d0*/  LDCU.64 UR4, c[0x0][0x358] ;  /* 0x00006b00ff0477ac */ /* 0x000ea40008000a00 */
[----:B0-----:R-:W-:-:S04]  /*00e0*/  IADD3 R2, P0, PT, R6, UR6, RZ ;  /* 0x0000000606027c10 */ /* 0x001fc8000ff1e0ff */
[----:B------:R-:W-:Y:S02]  /*00f0*/  IADD3.X R3, PT, PT, R7, UR7, RZ, P0, !PT ;  /* 0x0000000707037c10 */ /* 0x000fe400087fe4ff */
[----:B-1----:R-:W-:-:S03]  /*0100*/  IADD3 R4, P0, PT, R6, UR8, RZ ;  /* 0x0000000806047c10 */ /* 0x002fc6000ff1e0ff */
[----:B--2---:R-:W2:Y:S01]  /*0110*/  LDG.E R2, desc[UR4][R2.64] ;  /* 0x0000000402027981 */ /* 0x004ea2000c1e1900 */
[----:B------:R-:W-:-:S05]  /*0120*/  IADD3.X R5, PT, PT, R7, UR9, RZ, P0, !PT ;  /* 0x0000000907057c10 */ /* 0x000fca00087fe4ff */
[----:B------:R-:W3:Y:S01]  /*0130*/  LDG.E R4, desc[UR4][R4.64] ;  /* 0x0000000404047981 */ /* 0x000ee2000c1e1900 */
[----:B------:R-:W-:-:S04]  /*0140*/  IADD3 R6, P1, PT, R6, UR10, RZ ;  /* 0x0000000a06067c10 */ /* 0x000fc8000ff3e0ff */
[----:B------:R-:W-:Y:S02]  /*0150*/  IADD3.X R7, PT, PT, R7, UR11, RZ, P1, !PT ;  /* 0x0000000b07077c10 */ /* 0x000fe40008ffe4ff */
[C---:B--2---:R-:W-:Y:S02]  /*0160*/  FSETP.GT.AND P0, PT, R2.reuse, RZ, PT ;  /* 0x000000ff0200720b */ /* 0x044fe40003f04000 */
[----:B------:R-:W-:-:S04]  /*0170*/  FSET.BF.LT.AND R0, R2, 1, PT ;  /* 0x3f8000000200780a */ /* 0x000fc80003801000 */
[----:B------:R-:W-:-:S05]  /*0180*/  FSEL R9, R0, RZ, P0 ;  /* 0x000000ff00097208 */ /* 0x000fca0000000000 */
[----:B---3--:R-:W-:-:S05]  /*0190*/  FMUL R9, R4, R9 ;  /* 0x0000000904097220 */ /* 0x008fca0000400000 */
[----:B------:R-:W-:Y:S01]  /*01a0*/  STG.E desc[UR4][R6.64], R9 ;  /* 0x0000000906007986 */ /* 0x000fe2000c101904 */
[----:B------:R-:W-:Y:S05]  /*01b0*/  EXIT ;  /* 0x000000000000794d */ /* 0x000fea0003800000 */
.L_x_6:
        /* <DEDUP_REMOVED lines=12> */
.L_x_14:


//--------------------- .text._Z14bufferBackpropIXadL_Z9primeReLUfEEEvmPKfS1_Pf --------------------------
	.section	.text._Z14bufferBackpropIXadL_Z9primeReLUfEEEvmPKfS1_Pf,"ax",@progbits
	.align	128
        .global         _Z14bufferBackpropIXadL_Z9primeReLUfEEEvmPKfS1_Pf
        .type           _Z14bufferBackpropIXadL_Z9primeReLUfEEEvmPKfS1_Pf,@function
        .size           _Z14bufferBackpropIXadL_Z9primeReLUfEEEvmPKfS1_Pf,(.L_x_15 - _Z14bufferBackpropIXadL_Z9primeReLUfEEEvmPKfS1_Pf)
        .other          _Z14bufferBackpropIXadL_Z9primeReLUfEEEvmPKfS1_Pf,@"STO_CUDA_ENTRY STV_DEFAULT"
_Z14bufferBackpropIXadL_Z9primeReLUfEEEvmPKfS1_Pf:
.text._Z14bufferBackpropIXadL_Z9primeReLUfEEEvmPKfS1_Pf:
        /* <DEDUP_REMOVED lines=22> */
[----:B--2---:R-:W-:-:S05]  /*0160*/  FSET.BF.GT.AND R9, R2, RZ, PT ;  /* 0x000000ff0209720a */ /* 0x004fca0003804000 */
[----:B---3--:R-:W-:-:S05]  /*0170*/  FMUL R9, R4, R9 ;  /* 0x0000000904097220 */ /* 0x008fca0000400000 */
[----:B------:R-:W-:Y:S01]  /*0180*/  STG.E desc[UR4][R6.64], R9 ;  /* 0x0000000906007986 */ /* 0x000fe2000c101904 */
[----:B------:R-:W-:Y:S05]  /*0190*/  EXIT ;  /* 0x000000000000794d */ /* 0x000fea0003800000 */
.L_x_7:
        /* <DEDUP_REMOVED lines=14> */
.L_x_15:


//--------------------- .nv.shared.reserved.0     --------------------------
	.section	.nv.shared.reserved.0,"aw",@nobits
	.weak		__nv_reservedSMEM_offset_0_alias
	.size		__nv_reservedSMEM_offset_0_alias, 0, 64
	.other		__nv_reservedSMEM_offset_0_alias,@"STO_CUDA_RESERVED_SHARED STV_DEFAULT"
__nv_reservedSMEM_offset_0_alias:
	.zero		0
	.zero		64


//--------------------- .nv.constant0._Z15bufferOperationIXadL_Z7SqrReLUfEEEvmPKfPf --------------------------
	.section	.nv.constant0._Z15bufferOperationIXadL_Z7SqrReLUfEEEvmPKfPf,"a",@progbits
	.sectionflags	@""
	.align	4
.nv.constant0._Z15bufferOperationIXadL_Z7SqrReLUfEEEvmPKfPf:
	.zero		920


//--------------------- .nv.constant0._Z15bufferOperationIXadL_Z6SCReLUfEEEvmPKfPf --------------------------
	.section	.nv.constant0._Z15bufferOperationIXadL_Z6SCReLUfEEEvmPKfPf,"a",@progbits
	.sectionflags	@""
	.align	4
.nv.constant0._Z15bufferOperationIXadL_Z6SCReLUfEEEvmPKfPf:
	.zero		920


//--------------------- .nv.constant0._Z15bufferOperationIXadL_Z5CReLUfEEEvmPKfPf --------------------------
	.section	.nv.constant0._Z15bufferOperationIXadL_Z5CReLUfEEEvmPKfPf,"a",@progbits
	.sectionflags	@""
	.align	4
.nv.constant0._Z15bufferOperationIXadL_Z5CReLUfEEEvmPKfPf:
	.zero		920


//--------------------- .nv.constant0._Z15bufferOperationIXadL_Z4ReLUfEEEvmPKfPf --------------------------
	.section	.nv.constant0._Z15bufferOperationIXadL_Z4ReLUfEEEvmPKfPf,"a",@progbits
	.sectionflags	@""
	.align	4
.nv.constant0._Z15bufferOperationIXadL_Z4ReLUfEEEvmPKfPf:
	.zero		920


//--------------------- .nv.constant0._Z14bufferBackpropIXadL_Z12primeSqrReLUfEEEvmPKfS1_Pf --------------------------
	.section	.nv.constant0._Z14bufferBackpropIXadL_Z12primeSqrReLUfEEEvmPKfS1_Pf,"a",@progbits
	.sectionflags	@""
	.align	4
.nv.constant0._Z14bufferBackpropIXadL_Z12primeSqrReLUfEEEvmPKfS1_Pf:
	.zero		928


//--------------------- .nv.constant0._Z14bufferBackpropIXadL_Z11primeSCReLUfEEEvmPKfS1_Pf --------------------------
	.section	.nv.constant0._Z14bufferBackpropIXadL_Z11primeSCReLUfEEEvmPKfS1_Pf,"a",@progbits
	.sectionflags	@""
	.align	4
.nv.constant0._Z14bufferBackpropIXadL_Z11primeSCReLUfEEEvmPKfS1_Pf:
	.zero		928


//--------------------- .nv.constant0._Z14bufferBackpropIXadL_Z10primeCReLUfEEEvmPKfS1_Pf --------------------------
	.section	.nv.constant0._Z14bufferBackpropIXadL_Z10primeCReLUfEEEvmPKfS1_Pf,"a",@progbits
	.sectionflags	@""
	.align	4
.nv.constant0._Z14bufferBackpropIXadL_Z10primeCReLUfEEEvmPKfS1_Pf:
	.zero		928


//--------------------- .nv.constant0._Z14bufferBackpropIXadL_Z9primeReLUfEEEvmPKfS1_Pf --------------------------
	.section	.nv.constant0._Z14bufferBackpropIXadL_Z9primeReLUfEEEvmPKfS1_Pf,"a",@progbits
	.sectionflags	@""
	.align	4
.nv.constant0._Z14bufferBackpropIXadL_Z9primeReLUfEEEvmPKfS1_Pf:
	.zero		928


//--------------------- SYMBOLS --------------------------

	.type		.nv.reservedSmem.offset0,@object
	.size		.nv.reservedSmem.offset0,0x4
